	.headerflags	@"EF_CUDA_TEXMODE_UNIFIED EF_CUDA_64BIT_ADDRESS EF_CUDA_ACCELERATORS EF_CUDA_SM90 EF_CUDA_VIRTUAL_SM(EF_CUDA_SM90)"
	.elftype	@"ET_EXEC"


//--------------------- .nv.info                  --------------------------
	.section	.nv.info,"",@"SHT_CUDA_INFO"
	.align	4


	//----- nvinfo : EIATTR_REGCOUNT
	.align		4
        /*0000*/ 	.byte	0x04, 0x2f
        /*0002*/ 	.short	(.L_1 - .L_0)
	.align		4
.L_0:
        /*0004*/ 	.word	index@(triton_poi_fused_add_mul_sub_1)
        /*0008*/ 	.word	0x00000015


	//----- nvinfo : EIATTR_MIN_STACK_SIZE
	.align		4
.L_1:
        /*000c*/ 	.byte	0x04, 0x12
        /*000e*/ 	.short	(.L_3 - .L_2)
	.align		4
.L_2:
        /*0010*/ 	.word	index@(triton_poi_fused_add_mul_sub_1)
        /*0014*/ 	.word	0x00000000


	//----- nvinfo : EIATTR_FRAME_SIZE
	.align		4
.L_3:
        /*0018*/ 	.byte	0x04, 0x11
        /*001a*/ 	.short	(.L_5 - .L_4)
	.align		4
.L_4:
        /*001c*/ 	.word	index@(triton_poi_fused_add_mul_sub_1)
        /*0020*/ 	.word	0x00000000


	//----- nvinfo : EIATTR_MIN_STACK_SIZE
	.align		4
.L_5:
        /*0024*/ 	.byte	0x04, 0x12
        /*0026*/ 	.short	(.L_7 - .L_6)
	.align		4
.L_6:
        /*0028*/ 	.word	index@(triton_poi_fused_add_mul_sub_1)
        /*002c*/ 	.word	0x00000000
.L_7:


//--------------------- .nv.info.triton_poi_fused_add_mul_sub_1 --------------------------
	.section	.nv.info.triton_poi_fused_add_mul_sub_1,"",@"SHT_CUDA_INFO"
	.sectionflags	@""
	.align	4


	//----- nvinfo : EIATTR_CUDA_API_VERSION
	.align		4
        /*0000*/ 	.byte	0x04, 0x37
        /*0002*/ 	.short	(.L_9 - .L_8)
.L_8:
        /*0004*/ 	.word	0x0000007c


	//----- nvinfo : EIATTR_KPARAM_INFO
	.align		4
.L_9:
        /*0008*/ 	.byte	0x04, 0x17
        /*000a*/ 	.short	(.L_11 - .L_10)
.L_10:
        /*000c*/ 	.word	0x00000000
        /*0010*/ 	.short	0x0002
        /*0012*/ 	.short	0x0010
        /*0014*/ 	.byte	0x00, 0xf0, 0x11, 0x00


	//----- nvinfo : EIATTR_KPARAM_INFO
	.align		4
.L_11:
        /*0018*/ 	.byte	0x04, 0x17
        /*001a*/ 	.short	(.L_13 - .L_12)
.L_12:
        /*001c*/ 	.word	0x00000000
        /*0020*/ 	.short	0x0001
        /*0022*/ 	.short	0x0008
        /*0024*/ 	.byte	0x00, 0xf4, 0x21, 0x00


	//----- nvinfo : EIATTR_KPARAM_INFO
	.align		4
.L_13:
        /*0028*/ 	.byte	0x04, 0x17
        /*002a*/ 	.short	(.L_15 - .L_14)
.L_14:
        /*002c*/ 	.word	0x00000000
        /*0030*/ 	.short	0x0000
        /*0032*/ 	.short	0x0000
        /*0034*/ 	.byte	0x00, 0xf4, 0x21, 0x00


	//----- nvinfo : EIATTR_SPARSE_MMA_MASK
	.align		4
.L_15:
        /*0038*/ 	.byte	0x03, 0x50
        /*003a*/ 	.short	0x0000


	//----- nvinfo : EIATTR_MAXREG_COUNT
	.align		4
        /*003c*/ 	.byte	0x03, 0x1b
        /*003e*/ 	.short	0x00ff


	//----- nvinfo : EIATTR_EXIT_INSTR_OFFSETS
	.align		4
        /*0040*/ 	.byte	0x04, 0x1c
        /*0042*/ 	.short	(.L_17 - .L_16)


	//   ....[0]....
.L_16:
        /*0044*/ 	.word	0x000002c0


	//   ....[1]....
        /*0048*/ 	.word	0x000002e0


	//----- nvinfo : EIATTR_REQNTID
	.align		4
.L_17:
        /*004c*/ 	.byte	0x04, 0x10
        /*004e*/ 	.short	(.L_19 - .L_18)
.L_18:
        /*0050*/ 	.word	0x00000020
        /*0054*/ 	.word	0x00000001
        /*0058*/ 	.word	0x00000001


	//----- nvinfo : EIATTR_CBANK_PARAM_SIZE
	.align		4
.L_19:
        /*005c*/ 	.byte	0x03, 0x19
        /*005e*/ 	.short	0x0014


	//----- nvinfo : EIATTR_PARAM_CBANK
	.align		4
        /*0060*/ 	.byte	0x04, 0x0a
        /*0062*/ 	.short	(.L_21 - .L_20)
	.align		4
.L_20:
        /*0064*/ 	.word	index@(.nv.constant0.triton_poi_fused_add_mul_sub_1)
        /*0068*/ 	.short	0x0210
        /*006a*/ 	.short	0x0014


	//----- nvinfo : EIATTR_SW_WAR
	.align		4
.L_21:
        /*006c*/ 	.byte	0x04, 0x36
        /*006e*/ 	.short	(.L_23 - .L_22)
.L_22:
        /*0070*/ 	.word	0x00000008
.L_23:


//--------------------- .nv.callgraph             --------------------------
	.section	.nv.callgraph,"",@"SHT_CUDA_CALLGRAPH"
	.align	4
	.sectionentsize	8
	.align		4
        /*0000*/ 	.word	0x00000000
	.align		4
        /*0004*/ 	.word	0xffffffff
	.align		4
        /*0008*/ 	.word	0x00000000
	.align		4
        /*000c*/ 	.word	0xfffffffe
	.align		4
        /*0010*/ 	.word	0x00000000
	.align		4
        /*0014*/ 	.word	0xfffffffd
	.align		4
        /*0018*/ 	.word	0x00000000
	.align		4
        /*001c*/ 	.word	0xfffffffc


//--------------------- .text.triton_poi_fused_add_mul_sub_1 --------------------------
	.section	.text.triton_poi_fused_add_mul_sub_1,"ax",@progbits
	.align	128
        .global         triton_poi_fused_add_mul_sub_1
        .type           triton_poi_fused_add_mul_sub_1,@function
        .size           triton_poi_fused_add_mul_sub_1,(.L_x_1 - triton_poi_fused_add_mul_sub_1)
        .other          triton_poi_fused_add_mul_sub_1,@"STO_CUDA_ENTRY STV_DEFAULT"
triton_poi_fused_add_mul_sub_1:
.text.triton_poi_fused_add_mul_sub_1:
[----:B------:R-:W0:Y:S02]  /*0000*/  LDC R1, c[0x0][0x28] ;  /* 0x00000a00ff017b82 */ /* 0x000e240000000800 */
[----:B------:R-:W1:Y:S01]  /*0010*/  S2R R18, SR_TID.X ;  /* 0x0000000000127919 */ /* 0x000e620000002100 */
[----:B------:R-:W2:Y:S01]  /*0020*/  LDC.64 R4, c[0x0][0x218] ;  /* 0x00008600ff047b82 */ /* 0x000ea20000000a00 */
[----:B------:R-:W-:Y:S01]  /*0030*/  HFMA2.MMA R8, -RZ, RZ, 0, 0 ;  /* 0x00000000ff087435 */ /* 0x000fe200000001ff */
[----:B------:R-:W-:Y:S01]  /*0040*/  CS2R R12, SRZ ;  /* 0x00000000000c7805 */ /* 0x000fe2000001ff00 */
[----:B------:R-:W3:Y:S01]  /*0050*/  S2R R9, SR_CTAID.X ;  /* 0x0000000000097919 */ /* 0x000ee20000002500 */
[----:B------:R-:W-:-:S04]  /*0060*/  ULDC.64 UR4, c[0x0][0x208] ;  /* 0x0000820000047ab9 */ /* 0x000fc80000000a00 */
[----:B------:R-:W4:Y:S01]  /*0070*/  LDC.64 R6, c[0x0][0x210] ;  /* 0x00008400ff067b82 */ /* 0x000f220000000a00 */
[----:B-1----:R-:W-:-:S04]  /*0080*/  LOP3.LUT R0, R18, 0xf, RZ, 0xc0, !PT ;  /* 0x0000000f12007812 */ /* 0x002fc800078ec0ff */
[----:B---3--:R-:W-:-:S04]  /*0090*/  LEA R9, R9, R0, 0x4 ;  /* 0x0000000009097211 */ /* 0x008fc800078e20ff */
[----:B------:R-:W-:Y:S02]  /*00a0*/  SHF.R.S32.HI R0, RZ, 0x1f, R9 ;  /* 0x0000001fff007819 */ /* 0x000fe40000011409 */
[----:B------:R-:W-:Y:S02]  /*00b0*/  ISETP.GE.AND P0, PT, R9, 0x10, PT ;  /* 0x000000100900780c */ /* 0x000fe40003f06270 */
[----:B------:R-:W-:-:S04]  /*00c0*/  LEA.HI R0, R0, R9, RZ, 0x2 ;  /* 0x0000000900007211 */ /* 0x000fc800078f10ff */
[----:B------:R-:W-:-:S04]  /*00d0*/  LOP3.LUT R0, R0, 0xfffffffc, RZ, 0xc0, !PT ;  /* 0xfffffffc00007812 */ /* 0x000fc800078ec0ff */
[----:B------:R-:W-:-:S04]  /*00e0*/  IADD3 R2, R9, -R0, RZ ;  /* 0x8000000009027210 */ /* 0x000fc80007ffe0ff */
[----:B------:R-:W-:Y:S01]  /*00f0*/  SHF.L.U32 R11, R2, 0x2, RZ ;  /* 0x00000002020b7819 */ /* 0x000fe200000006ff */
[----:B--2---:R-:W-:Y:S01]  /*0100*/  IMAD.WIDE R2, R0, 0x4, R4 ;  /* 0x0000000400027825 */ /* 0x004fe200078e0204 */
[----:B------:R-:W-:-:S03]  /*0110*/  MOV R0, RZ ;  /* 0x000000ff00007202 */ /* 0x000fc60000000f00 */
[----:B------:R-:W-:Y:S01]  /*0120*/  IMAD.WIDE R4, R11, 0x4, R4 ;  /* 0x000000040b047825 */ /* 0x000fe200078e0204 */
[----:B------:R-:W2:Y:S01]  /*0130*/  @!P0 LDG.E.EL R8, desc[UR4][R2.64+0x4] ;  /* 0x0000040402088981 */ /* 0x000ea2000c2e1900 */
[----:B------:R-:W-:Y:S02]  /*0140*/  CS2R R10, SRZ ;  /* 0x00000000000a7805 */ /* 0x000fe4000001ff00 */
[----:B------:R-:W-:Y:S01]  /*0150*/  CS2R R14, SRZ ;  /* 0x00000000000e7805 */ /* 0x000fe2000001ff00 */
[----:B------:R-:W3:Y:S04]  /*0160*/  @!P0 LDG.E.EL R13, desc[UR4][R4.64+0x4] ;  /* 0x00000404040d8981 */ /* 0x000ee8000c2e1900 */
[----:B------:R-:W5:Y:S04]  /*0170*/  @!P0 LDG.E.EL R0, desc[UR4][R2.64] ;  /* 0x0000000402008981 */ /* 0x000f68000c2e1900 */
[----:B------:R-:W5:Y:S01]  /*0180*/  @!P0 LDG.E.EL R12, desc[UR4][R4.64] ;  /* 0x00000004040c8981 */ /* 0x000f62000c2e1900 */
[----:B------:R-:W-:-:S03]  /*0190*/  HFMA2.MMA R16, -RZ, RZ, 0, 0 ;  /* 0x00000000ff107435 */ /* 0x000fc600000001ff */
[----:B------:R-:W5:Y:S04]  /*01a0*/  @!P0 LDG.E.EL R10, desc[UR4][R2.64+0x8] ;  /* 0x00000804020a8981 */ /* 0x000f68000c2e1900 */
[----:B------:R-:W5:Y:S01]  /*01b0*/  @!P0 LDG.E.EL R14, desc[UR4][R4.64+0x8] ;  /* 0x00000804040e8981 */ /* 0x000f62000c2e1900 */
[----:B----4-:R-:W-:-:S03]  /*01c0*/  IMAD.WIDE R6, R9, 0x4, R6 ;  /* 0x0000000409067825 */ /* 0x010fc600078e0206 */
[----:B------:R-:W4:Y:S04]  /*01d0*/  @!P0 LDG.E.EL R11, desc[UR4][R2.64+0xc] ;  /* 0x00000c04020b8981 */ /* 0x000f28000c2e1900 */
[----:B------:R-:W4:Y:S04]  /*01e0*/  @!P0 LDG.E.EL R15, desc[UR4][R4.64+0xc] ;  /* 0x00000c04040f8981 */ /* 0x000f28000c2e1900 */
[----:B------:R-:W4:Y:S01]  /*01f0*/  @!P0 LDG.E R16, desc[UR4][R6.64] ;  /* 0x0000000406108981 */ /* 0x000f22000c1e1900 */
[----:B------:R-:W-:-:S04]  /*0200*/  LOP3.LUT P0, RZ, R18, 0x10, RZ, 0xc0, !PT ;  /* 0x0000001012ff7812 */ /* 0x000fc8000780c0ff */
[----:B------:R-:W-:Y:S01]  /*0210*/  ISETP.LT.AND P0, PT, R9, 0x10, !P0 ;  /* 0x000000100900780c */ /* 0x000fe20004701270 */
[----:B--2---:R-:W-:Y:S01]  /*0220*/  FMUL R17, R8, R8 ;  /* 0x0000000808117220 */ /* 0x004fe20000400000 */
[----:B---3--:R-:W-:-:S03]  /*0230*/  FMUL R13, R13, R13 ;  /* 0x0000000d0d0d7220 */ /* 0x008fc60000400000 */
[----:B-----5:R-:W-:Y:S01]  /*0240*/  FFMA R17, R0, R0, R17 ;  /* 0x0000000000117223 */ /* 0x020fe20000000011 */
[----:B------:R-:W-:-:S03]  /*0250*/  FFMA R13, R12, R12, R13 ;  /* 0x0000000c0c0d7223 */ /* 0x000fc6000000000d */
[----:B------:R-:W-:Y:S01]  /*0260*/  FFMA R10, R10, R10, R17 ;  /* 0x0000000a0a0a7223 */ /* 0x000fe20000000011 */
[----:B------:R-:W-:-:S03]  /*0270*/  FFMA R14, R14, R14, R13 ;  /* 0x0000000e0e0e7223 */ /* 0x000fc6000000000d */
[----:B----4-:R-:W-:Y:S01]  /*0280*/  FFMA R10, R11, R11, R10 ;  /* 0x0000000b0b0a7223 */ /* 0x010fe2000000000a */
[----:B------:R-:W-:-:S04]  /*0290*/  FFMA R15, R15, R15, R14 ;  /* 0x0000000f0f0f7223 */ /* 0x000fc8000000000e */
[----:B------:R-:W-:-:S04]  /*02a0*/  FADD R15, R10, R15 ;  /* 0x0000000f0a0f7221 */ /* 0x000fc80000000000 */
[----:B------:R-:W-:Y:S01]  /*02b0*/  FFMA R15, R16, -2, R15 ;  /* 0xc0000000100f7823 */ /* 0x000fe2000000000f */
[----:B------:R-:W-:Y:S06]  /*02c0*/  @!P0 EXIT ;  /* 0x000000000000894d */ /* 0x000fec0003800000 */
[----:B------:R-:W-:Y:S01]  /*02d0*/  STG.E desc[UR4][R6.64], R15 ;  /* 0x0000000f06007986 */ /* 0x000fe2000c101904 */
[----:B------:R-:W-:Y:S05]  /*02e0*/  EXIT ;  /* 0x000000000000794d */ /* 0x000fea0003800000 */
.L_x_0:
[----:B------:R-:W-:-:S00]  /*02f0*/  BRA `(.L_x_0) ;  /* 0xfffffffc00fc7947 */ /* 0x000fc0000383ffff */
[----:B------:R-:W-:-:S00]  /*0300*/  NOP ;  /* 0x0000000000007918 */ /* 0x000fc00000000000 */
[----:B------:R-:W-:-:S00]  /*0310*/  NOP ;  /* 0x0000000000007918 */ /* 0x000fc00000000000 */
[----:B------:R-:W-:-:S00]  /*0320*/  NOP ;  /* 0x0000000000007918 */ /* 0x000fc00000000000 */
[----:B------:R-:W-:-:S00]  /*0330*/  NOP ;  /* 0x0000000000007918 */ /* 0x000fc00000000000 */
[----:B------:R-:W-:-:S00]  /*0340*/  NOP ;  /* 0x0000000000007918 */ /* 0x000fc00000000000 */
[----:B------:R-:W-:-:S00]  /*0350*/  NOP ;  /* 0x0000000000007918 */ /* 0x000fc00000000000 */
[----:B------:R-:W-:-:S00]  /*0360*/  NOP ;  /* 0x0000000000007918 */ /* 0x000fc00000000000 */
[----:B------:R-:W-:-:S00]  /*0370*/  NOP ;  /* 0x0000000000007918 */ /* 0x000fc00000000000 */
.L_x_1:


//--------------------- .nv.constant0.triton_poi_fused_add_mul_sub_1 --------------------------
	.section	.nv.constant0.triton_poi_fused_add_mul_sub_1,"a",@progbits
	.sectionflags	@""
	.align	4
.nv.constant0.triton_poi_fused_add_mul_sub_1:
	.zero		548
